//
// Generated by NVIDIA NVVM Compiler
//
// Compiler Build ID: CL-36424714
// Cuda compilation tools, release 13.0, V13.0.88
// Based on NVVM 20.0.0
//

.version 9.0
.target sm_100
.address_size 64

	// .globl	_Z5bcastiPi

.visible .entry _Z5bcastiPi(
	.param .u32 _Z5bcastiPi_param_0,
	.param .u64 .ptr .align 1 _Z5bcastiPi_param_1
)
{
	.reg .pred 	%p<2>;
	.reg .b32 	%r<4>;
	.reg .b64 	%rd<5>;

	ld.param.u32 	%r1, [_Z5bcastiPi_param_0];
	ld.param.u64 	%rd1, [_Z5bcastiPi_param_1];
	cvta.to.global.u64 	%rd2, %rd1;
	shfl.sync.idx.b32	%r2|%p1, %r1, 0, 31, -1;
	mov.u32 	%r3, %tid.x;
	mul.wide.u32 	%rd3, %r3, 4;
	add.s64 	%rd4, %rd2, %rd3;
	st.global.u32 	[%rd4], %r2;
	ret;

}
	// .globl	_Z8exchangePii
.visible .entry _Z8exchangePii(
	.param .u64 .ptr .align 1 _Z8exchangePii_param_0,
	.param .u32 _Z8exchangePii_param_1
)
{
	.reg .pred 	%p<2>;
	.reg .b32 	%r<5>;
	.reg .b64 	%rd<5>;

	ld.param.u64 	%rd1, [_Z8exchangePii_param_0];
	ld.param.u32 	%r1, [_Z8exchangePii_param_1];
	cvta.to.global.u64 	%rd2, %rd1;
	mov.u32 	%r2, %tid.x;
	mul.wide.u32 	%rd3, %r2, 4;
	add.s64 	%rd4, %rd2, %rd3;
	ld.global.u32 	%r3, [%rd4];
	shfl.sync.up.b32	%r4|%p1, %r3, %r1, 0, -1;
	st.global.u32 	[%rd4], %r4;
	ret;

}
	// .globl	_Z9butterflyPiS_iPx
.visible .entry _Z9butterflyPiS_iPx(
	.param .u64 .ptr .align 1 _Z9butterflyPiS_iPx_param_0,
	.param .u64 .ptr .align 1 _Z9butterflyPiS_iPx_param_1,
	.param .u32 _Z9butterflyPiS_iPx_param_2,
	.param .u64 .ptr .align 1 _Z9butterflyPiS_iPx_param_3
)
{
	.reg .pred 	%p<8>;
	.reg .b32 	%r<19>;
	.reg .b64 	%rd<12>;

	ld.param.u64 	%rd1, [_Z9butterflyPiS_iPx_param_0];
	ld.param.u64 	%rd2, [_Z9butterflyPiS_iPx_param_1];
	ld.param.u32 	%r5, [_Z9butterflyPiS_iPx_param_2];
	ld.param.u64 	%rd3, [_Z9butterflyPiS_iPx_param_3];
	mov.u32 	%r1, %ctaid.x;
	mov.u32 	%r6, %ntid.x;
	mov.u32 	%r2, %tid.x;
	mad.lo.s32 	%r3, %r1, %r6, %r2;
	setp.ge.s32 	%p1, %r3, %r5;
	@%p1 bra 	$L__BB2_3;
	cvta.to.global.u64 	%rd4, %rd1;
	cvta.to.global.u64 	%rd5, %rd3;
	mul.wide.s32 	%rd6, %r3, 4;
	add.s64 	%rd7, %rd4, %rd6;
	ld.global.u32 	%r8, [%rd7];
	// begin inline asm
	activemask.b32 %r7;
	// end inline asm
	cvt.u64.u32 	%rd8, %r7;
	st.global.u64 	[%rd5], %rd8;
	and.b32  	%r9, %r2, 31;
	shfl.sync.bfly.b32	%r10|%p2, %r8, 1, 31, %r7;
	add.s32 	%r11, %r10, %r8;
	shfl.sync.bfly.b32	%r12|%p3, %r11, 2, 31, %r7;
	add.s32 	%r13, %r12, %r11;
	shfl.sync.bfly.b32	%r14|%p4, %r13, 4, 31, %r7;
	add.s32 	%r15, %r14, %r13;
	shfl.sync.bfly.b32	%r16|%p5, %r15, 8, 31, %r7;
	add.s32 	%r17, %r16, %r15;
	shfl.sync.bfly.b32	%r18|%p6, %r17, 16, 31, %r7;
	add.s32 	%r4, %r18, %r17;
	setp.ne.s32 	%p7, %r9, 0;
	@%p7 bra 	$L__BB2_3;
	cvta.to.global.u64 	%rd9, %rd2;
	mul.wide.u32 	%rd10, %r1, 4;
	add.s64 	%rd11, %rd9, %rd10;
	st.global.u32 	[%rd11], %r4;
$L__BB2_3:
	ret;

}


// ===== COMPILED SASS (sm_100) =====

	.target	sm_100

	.elftype	@"ET_EXEC"


//--------------------- .note.nv.tkinfo           --------------------------
	.section	.note.nv.tkinfo,"",@"SHT_NOTE"
	.sectionflags	@"SHF_NOTE_NV_TKINFO"
	.tkinfo
        /*0018*/ 	.word	0x00000002
        /*0030*/ 	.string	""
        /*0030*/ 	.string	"ptxas"
        /*0030*/ 	.string	"Cuda compilation tools, release 13.0, V13.0.88"
        /*0030*/ 	.string	"Build cuda_13.0.r13.0/compiler.36424714_0"
        /*0030*/ 	.string	"-arch sm_100 -m 64 "



//--------------------- .note.nv.cuinfo           --------------------------
	.section	.note.nv.cuinfo,"",@"SHT_NOTE"
	.sectionflags	@"SHF_NOTE_NV_CUINFO"
        /*0018*/ 	.short	0x0002
        /*001a*/ 	.short	0x0064
        /*001c*/ 	.short	0x0082
	.zero		2


//--------------------- .nv.info                  --------------------------
	.section	.nv.info,"",@"SHT_CUDA_INFO"
	.align	4


	//----- nvinfo : EIATTR_REGCOUNT
	.align		4
        /*0000*/ 	.byte	0x04, 0x2f
        /*0002*/ 	.short	(.L_1 - .L_0)
	.align		4
.L_0:
        /*0004*/ 	.word	index@(_Z5bcastiPi)
        /*0008*/ 	.word	0x0000000a


	//----- nvinfo : EIATTR_FRAME_SIZE
	.align		4
.L_1:
        /*000c*/ 	.byte	0x04, 0x11
        /*000e*/ 	.short	(.L_3 - .L_2)
	.align		4
.L_2:
        /*0010*/ 	.word	index@(_Z5bcastiPi)
        /*0014*/ 	.word	0x00000000


	//----- nvinfo : EIATTR_REGCOUNT
	.align		4
.L_3:
        /*0018*/ 	.byte	0x04, 0x2f
        /*001a*/ 	.short	(.L_5 - .L_4)
	.align		4
.L_4:
        /*001c*/ 	.word	index@(_Z8exchangePii)
        /*0020*/ 	.word	0x00000008


	//----- nvinfo : EIATTR_FRAME_SIZE
	.align		4
.L_5:
        /*0024*/ 	.byte	0x04, 0x11
        /*0026*/ 	.short	(.L_7 - .L_6)
	.align		4
.L_6:
        /*0028*/ 	.word	index@(_Z8exchangePii)
        /*002c*/ 	.word	0x00000000


	//----- nvinfo : EIATTR_REGCOUNT
	.align		4
.L_7:
        /*0030*/ 	.byte	0x04, 0x2f
        /*0032*/ 	.short	(.L_9 - .L_8)
	.align		4
.L_8:
        /*0034*/ 	.word	index@(_Z9butterflyPiS_iPx)
        /*0038*/ 	.word	0x00000012


	//----- nvinfo : EIATTR_FRAME_SIZE
	.align		4
.L_9:
        /*003c*/ 	.byte	0x04, 0x11
        /*003e*/ 	.short	(.L_11 - .L_10)
	.align		4
.L_10:
        /*0040*/ 	.word	index@(_Z9butterflyPiS_iPx)
        /*0044*/ 	.word	0x00000000


	//----- nvinfo : EIATTR_MIN_STACK_SIZE
	.align		4
.L_11:
        /*0048*/ 	.byte	0x04, 0x12
        /*004a*/ 	.short	(.L_13 - .L_12)
	.align		4
.L_12:
        /*004c*/ 	.word	index@(_Z9butterflyPiS_iPx)
        /*0050*/ 	.word	0x00000000


	//----- nvinfo : EIATTR_MIN_STACK_SIZE
	.align		4
.L_13:
        /*0054*/ 	.byte	0x04, 0x12
        /*0056*/ 	.short	(.L_15 - .L_14)
	.align		4
.L_14:
        /*0058*/ 	.word	index@(_Z8exchangePii)
        /*005c*/ 	.word	0x00000000


	//----- nvinfo : EIATTR_MIN_STACK_SIZE
	.align		4
.L_15:
        /*0060*/ 	.byte	0x04, 0x12
        /*0062*/ 	.short	(.L_17 - .L_16)
	.align		4
.L_16:
        /*0064*/ 	.word	index@(_Z5bcastiPi)
        /*0068*/ 	.word	0x00000000
.L_17:


//--------------------- .nv.compat                --------------------------
	.section	.nv.compat,"",@"SHT_CUDA_COMPAT_INFO"
	.align	4
        /*0000*/ 	.byte	0x02, 0x09, 0x00, 0x00, 0x02, 0x02, 0x01, 0x00, 0x02, 0x05, 0x05, 0x00, 0x03, 0x07, 0x01, 0x01
        /*0010*/ 	.byte	0x02, 0x03, 0x00, 0x00, 0x02, 0x06, 0x01, 0x00, 0x04, 0x0b, 0x08, 0x00, 0x09, 0x00, 0x00, 0x00
        /*0020*/ 	.byte	0x00, 0x00, 0x00, 0x00


//--------------------- .nv.info._Z9butterflyPiS_iPx --------------------------
	.section	.nv.info._Z9butterflyPiS_iPx,"",@"SHT_CUDA_INFO"
	.sectionflags	@""
	.align	4


	//----- nvinfo : EIATTR_CUDA_API_VERSION
	.align		4
        /*0000*/ 	.byte	0x04, 0x37
        /*0002*/ 	.short	(.L_19 - .L_18)
.L_18:
        /*0004*/ 	.word	0x00000082


	//----- nvinfo : EIATTR_KPARAM_INFO
	.align		4
.L_19:
        /*0008*/ 	.byte	0x04, 0x17
        /*000a*/ 	.short	(.L_21 - .L_20)
.L_20:
        /*000c*/ 	.word	0x00000000
        /*0010*/ 	.short	0x0003
        /*0012*/ 	.short	0x0018
        /*0014*/ 	.byte	0x00, 0xf5, 0x21, 0x00


	//----- nvinfo : EIATTR_KPARAM_INFO
	.align		4
.L_21:
        /*0018*/ 	.byte	0x04, 0x17
        /*001a*/ 	.short	(.L_23 - .L_22)
.L_22:
        /*001c*/ 	.word	0x00000000
        /*0020*/ 	.short	0x0002
        /*0022*/ 	.short	0x0010
        /*0024*/ 	.byte	0x00, 0xf0, 0x11, 0x00


	//----- nvinfo : EIATTR_KPARAM_INFO
	.align		4
.L_23:
        /*0028*/ 	.byte	0x04, 0x17
        /*002a*/ 	.short	(.L_25 - .L_24)
.L_24:
        /*002c*/ 	.word	0x00000000
        /*0030*/ 	.short	0x0001
        /*0032*/ 	.short	0x0008
        /*0034*/ 	.byte	0x00, 0xf5, 0x21, 0x00


	//----- nvinfo : EIATTR_KPARAM_INFO
	.align		4
.L_25:
        /*0038*/ 	.byte	0x04, 0x17
        /*003a*/ 	.short	(.L_27 - .L_26)
.L_26:
        /*003c*/ 	.word	0x00000000
        /*0040*/ 	.short	0x0000
        /*0042*/ 	.short	0x0000
        /*0044*/ 	.byte	0x00, 0xf5, 0x21, 0x00


	//----- nvinfo : EIATTR_SPARSE_MMA_MASK
	.align		4
.L_27:
        /*0048*/ 	.byte	0x03, 0x50
        /*004a*/ 	.short	0x0000


	//----- nvinfo : EIATTR_MAXREG_COUNT
	.align		4
        /*004c*/ 	.byte	0x03, 0x1b
        /*004e*/ 	.short	0x00ff


	//----- nvinfo : EIATTR_MERCURY_ISA_VERSION
	.align		4
        /*0050*/ 	.byte	0x03, 0x5f
        /*0052*/ 	.short	0x0101


	//----- nvinfo : EIATTR_COOP_GROUP_MASK_REGIDS
	.align		4
        /*0054*/ 	.byte	0x04, 0x29
        /*0056*/ 	.short	(.L_29 - .L_28)


	//   ....[0]....
.L_28:
        /*0058*/ 	.word	0x05000004


	//   ....[1]....
        /*005c*/ 	.word	0x05000004


	//   ....[2]....
        /*0060*/ 	.word	0x05000004


	//   ....[3]....
        /*0064*/ 	.word	0x05000004


	//   ....[4]....
        /*0068*/ 	.word	0x05000004


	//----- nvinfo : EIATTR_COOP_GROUP_INSTR_OFFSETS
	.align		4
.L_29:
        /*006c*/ 	.byte	0x04, 0x28
        /*006e*/ 	.short	(.L_31 - .L_30)


	//   ....[0]....
.L_30:
        /*0070*/ 	.word	0x000000f0


	//   ....[1]....
        /*0074*/ 	.word	0x00000110


	//   ....[2]....
        /*0078*/ 	.word	0x00000140


	//   ....[3]....
        /*007c*/ 	.word	0x00000170


	//   ....[4]....
        /*0080*/ 	.word	0x00000190


	//----- nvinfo : EIATTR_VRC_CTA_INIT_COUNT
	.align		4
.L_31:
        /*0084*/ 	.byte	0x02, 0x4a
	.zero		1
	.zero		1


	//----- nvinfo : EIATTR_EXIT_INSTR_OFFSETS
	.align		4
        /*0088*/ 	.byte	0x04, 0x1c
        /*008a*/ 	.short	(.L_33 - .L_32)


	//   ....[0]....
.L_32:
        /*008c*/ 	.word	0x00000070


	//   ....[1]....
        /*0090*/ 	.word	0x000001a0


	//   ....[2]....
        /*0094*/ 	.word	0x000001f0


	//----- nvinfo : EIATTR_CBANK_PARAM_SIZE
	.align		4
.L_33:
        /*0098*/ 	.byte	0x03, 0x19
        /*009a*/ 	.short	0x0020


	//----- nvinfo : EIATTR_PARAM_CBANK
	.align		4
        /*009c*/ 	.byte	0x04, 0x0a
        /*009e*/ 	.short	(.L_35 - .L_34)
	.align		4
.L_34:
        /*00a0*/ 	.word	index@(.nv.constant0._Z9butterflyPiS_iPx)
        /*00a4*/ 	.short	0x0380
        /*00a6*/ 	.short	0x0020


	//----- nvinfo : EIATTR_SW_WAR
	.align		4
.L_35:
        /*00a8*/ 	.byte	0x04, 0x36
        /*00aa*/ 	.short	(.L_37 - .L_36)
.L_36:
        /*00ac*/ 	.word	0x00000008
.L_37:


//--------------------- .nv.info._Z8exchangePii   --------------------------
	.section	.nv.info._Z8exchangePii,"",@"SHT_CUDA_INFO"
	.sectionflags	@""
	.align	4


	//----- nvinfo : EIATTR_CUDA_API_VERSION
	.align		4
        /*0000*/ 	.byte	0x04, 0x37
        /*0002*/ 	.short	(.L_39 - .L_38)
.L_38:
        /*0004*/ 	.word	0x00000082


	//----- nvinfo : EIATTR_KPARAM_INFO
	.align		4
.L_39:
        /*0008*/ 	.byte	0x04, 0x17
        /*000a*/ 	.short	(.L_41 - .L_40)
.L_40:
        /*000c*/ 	.word	0x00000000
        /*0010*/ 	.short	0x0001
        /*0012*/ 	.short	0x0008
        /*0014*/ 	.byte	0x00, 0xf0, 0x11, 0x00


	//----- nvinfo : EIATTR_KPARAM_INFO
	.align		4
.L_41:
        /*0018*/ 	.byte	0x04, 0x17
        /*001a*/ 	.short	(.L_43 - .L_42)
.L_42:
        /*001c*/ 	.word	0x00000000
        /*0020*/ 	.short	0x0000
        /*0022*/ 	.short	0x0000
        /*0024*/ 	.byte	0x00, 0xf5, 0x21, 0x00


	//----- nvinfo : EIATTR_SPARSE_MMA_MASK
	.align		4
.L_43:
        /*0028*/ 	.byte	0x03, 0x50
        /*002a*/ 	.short	0x0000


	//----- nvinfo : EIATTR_MAXREG_COUNT
	.align		4
        /*002c*/ 	.byte	0x03, 0x1b
        /*002e*/ 	.short	0x00ff


	//----- nvinfo : EIATTR_MERCURY_ISA_VERSION
	.align		4
        /*0030*/ 	.byte	0x03, 0x5f
        /*0032*/ 	.short	0x0101


	//----- nvinfo : EIATTR_COOP_GROUP_MASK_REGIDS
	.align		4
        /*0034*/ 	.byte	0x04, 0x29
        /*0036*/ 	.short	(.L_45 - .L_44)


	//   ....[0]....
.L_44:
        /*0038*/ 	.word	0xffffffff


	//----- nvinfo : EIATTR_COOP_GROUP_INSTR_OFFSETS
	.align		4
.L_45:
        /*003c*/ 	.byte	0x04, 0x28
        /*003e*/ 	.short	(.L_47 - .L_46)


	//   ....[0]....
.L_46:
        /*0040*/ 	.word	0x00000070


	//----- nvinfo : EIATTR_VRC_CTA_INIT_COUNT
	.align		4
.L_47:
        /*0044*/ 	.byte	0x02, 0x4a
	.zero		1
	.zero		1


	//----- nvinfo : EIATTR_EXIT_INSTR_OFFSETS
	.align		4
        /*0048*/ 	.byte	0x04, 0x1c
        /*004a*/ 	.short	(.L_49 - .L_48)


	//   ....[0]....
.L_48:
        /*004c*/ 	.word	0x00000090


	//----- nvinfo : EIATTR_CBANK_PARAM_SIZE
	.align		4
.L_49:
        /*0050*/ 	.byte	0x03, 0x19
        /*0052*/ 	.short	0x000c


	//----- nvinfo : EIATTR_PARAM_CBANK
	.align		4
        /*0054*/ 	.byte	0x04, 0x0a
        /*0056*/ 	.short	(.L_51 - .L_50)
	.align		4
.L_50:
        /*0058*/ 	.word	index@(.nv.constant0._Z8exchangePii)
        /*005c*/ 	.short	0x0380
        /*005e*/ 	.short	0x000c


	//----- nvinfo : EIATTR_SW_WAR
	.align		4
.L_51:
        /*0060*/ 	.byte	0x04, 0x36
        /*0062*/ 	.short	(.L_53 - .L_52)
.L_52:
        /*0064*/ 	.word	0x00000008
.L_53:


//--------------------- .nv.info._Z5bcastiPi      --------------------------
	.section	.nv.info._Z5bcastiPi,"",@"SHT_CUDA_INFO"
	.sectionflags	@""
	.align	4


	//----- nvinfo : EIATTR_CUDA_API_VERSION
	.align		4
        /*0000*/ 	.byte	0x04, 0x37
        /*0002*/ 	.short	(.L_55 - .L_54)
.L_54:
        /*0004*/ 	.word	0x00000082


	//----- nvinfo : EIATTR_KPARAM_INFO
	.align		4
.L_55:
        /*0008*/ 	.byte	0x04, 0x17
        /*000a*/ 	.short	(.L_57 - .L_56)
.L_56:
        /*000c*/ 	.word	0x00000000
        /*0010*/ 	.short	0x0001
        /*0012*/ 	.short	0x0008
        /*0014*/ 	.byte	0x00, 0xf5, 0x21, 0x00


	//----- nvinfo : EIATTR_KPARAM_INFO
	.align		4
.L_57:
        /*0018*/ 	.byte	0x04, 0x17
        /*001a*/ 	.short	(.L_59 - .L_58)
.L_58:
        /*001c*/ 	.word	0x00000000
        /*0020*/ 	.short	0x0000
        /*0022*/ 	.short	0x0000
        /*0024*/ 	.byte	0x00, 0xf0, 0x11, 0x00


	//----- nvinfo : EIATTR_SPARSE_MMA_MASK
	.align		4
.L_59:
        /*0028*/ 	.byte	0x03, 0x50
        /*002a*/ 	.short	0x0000


	//----- nvinfo : EIATTR_MAXREG_COUNT
	.align		4
        /*002c*/ 	.byte	0x03, 0x1b
        /*002e*/ 	.short	0x00ff


	//----- nvinfo : EIATTR_MERCURY_ISA_VERSION
	.align		4
        /*0030*/ 	.byte	0x03, 0x5f
        /*0032*/ 	.short	0x0101


	//----- nvinfo : EIATTR_VRC_CTA_INIT_COUNT
	.align		4
        /*0034*/ 	.byte	0x02, 0x4a
	.zero		1
	.zero		1


	//----- nvinfo : EIATTR_EXIT_INSTR_OFFSETS
	.align		4
        /*0038*/ 	.byte	0x04, 0x1c
        /*003a*/ 	.short	(.L_61 - .L_60)


	//   ....[0]....
.L_60:
        /*003c*/ 	.word	0x00000070


	//----- nvinfo : EIATTR_CBANK_PARAM_SIZE
	.align		4
.L_61:
        /*0040*/ 	.byte	0x03, 0x19
        /*0042*/ 	.short	0x0010


	//----- nvinfo : EIATTR_PARAM_CBANK
	.align		4
        /*0044*/ 	.byte	0x04, 0x0a
        /*0046*/ 	.short	(.L_63 - .L_62)
	.align		4
.L_62:
        /*0048*/ 	.word	index@(.nv.constant0._Z5bcastiPi)
        /*004c*/ 	.short	0x0380
        /*004e*/ 	.short	0x0010


	//----- nvinfo : EIATTR_SW_WAR
	.align		4
.L_63:
        /*0050*/ 	.byte	0x04, 0x36
        /*0052*/ 	.short	(.L_65 - .L_64)
.L_64:
        /*0054*/ 	.word	0x00000008
.L_65:


//--------------------- .nv.callgraph             --------------------------
	.section	.nv.callgraph,"",@"SHT_CUDA_CALLGRAPH"
	.align	4
	.sectionentsize	8
	.align		4
        /*0000*/ 	.word	0x00000000
	.align		4
        /*0004*/ 	.word	0xffffffff
	.align		4
        /*0008*/ 	.word	0x00000000
	.align		4
        /*000c*/ 	.word	0xfffffffe
	.align		4
        /*0010*/ 	.word	0x00000000
	.align		4
        /*0014*/ 	.word	0xfffffffd
	.align		4
        /*0018*/ 	.word	0x00000000
	.align		4
        /*001c*/ 	.word	0xfffffffc


//--------------------- .text._Z9butterflyPiS_iPx --------------------------
	.section	.text._Z9butterflyPiS_iPx,"ax",@progbits
	.align	128
        .global         _Z9butterflyPiS_iPx
        .type           _Z9butterflyPiS_iPx,@function
        .size           _Z9butterflyPiS_iPx,(.L_x_3 - _Z9butterflyPiS_iPx)
        .other          _Z9butterflyPiS_iPx,@"STO_CUDA_ENTRY STV_DEFAULT"
_Z9butterflyPiS_iPx:
.text._Z9butterflyPiS_iPx:
[----:B------:R-:W-:Y:S01]  /*0000*/  LDC R1, c[0x0][0x37c] ;  /* 0x0000df00ff017b82 */ /* 0x000fe20000000800 */
[----:B------:R-:W0:Y:S01]  /*0010*/  S2R R15, SR_CTAID.X ;  /* 0x00000000000f7919 */ /* 0x000e220000002500 */
[----:B------:R-:W0:Y:S01]  /*0020*/  LDCU UR4, c[0x0][0x360] ;  /* 0x00006c00ff0477ac */ /* 0x000e220008000800 */
[----:B------:R-:W0:Y:S01]  /*0030*/  S2R R8, SR_TID.X ;  /* 0x0000000000087919 */ /* 0x000e220000002100 */
[----:B------:R-:W1:Y:S01]  /*0040*/  LDCU UR5, c[0x0][0x390] ;  /* 0x00007200ff0577ac */ /* 0x000e620008000800 */
[----:B0-----:R-:W-:-:S05]  /*0050*/  IMAD R5, R15, UR4, R8 ;  /* 0x000000040f057c24 */ /* 0x001fca000f8e0208 */
[----:B-1----:R-:W-:-:S13]  /*0060*/  ISETP.GE.AND P0, PT, R5, UR5, PT ;  /* 0x0000000505007c0c */ /* 0x002fda000bf06270 */
[----:B------:R-:W-:Y:S05]  /*0070*/  @P0 EXIT ;  /* 0x000000000000094d */ /* 0x000fea0003800000 */
[----:B------:R-:W0:Y:S01]  /*0080*/  LDC.64 R2, c[0x0][0x380] ;  /* 0x0000e000ff027b82 */ /* 0x000e220000000a00 */
[----:B------:R-:W1:Y:S01]  /*0090*/  LDCU.64 UR4, c[0x0][0x358] ;  /* 0x00006b00ff0477ac */ /* 0x000e620008000a00 */
[----:B0-----:R-:W-:-:S06]  /*00a0*/  IMAD.WIDE R2, R5, 0x4, R2 ;  /* 0x0000000405027825 */ /* 0x001fcc00078e0202 */
[----:B-1----:R-:W2:Y:S01]  /*00b0*/  LDG.E R3, desc[UR4][R2.64] ;  /* 0x0000000402037981 */ /* 0x002ea2000c1e1900 */
[----:B------:R-:W-:Y:S01]  /*00c0*/  VOTE.ANY R4, PT, PT ;  /* 0x0000000000047806 */ /* 0x000fe200038e0100 */
[----:B------:R-:W0:Y:S01]  /*00d0*/  LDC.64 R6, c[0x0][0x398] ;  /* 0x0000e600ff067b82 */ /* 0x000e220000000a00 */
[----:B------:R-:W-:Y:S01]  /*00e0*/  LOP3.LUT P0, RZ, R8, 0x1f, RZ, 0xc0, !PT ;  /* 0x0000001f08ff7812 */ /* 0x000fe2000780c0ff */
[----:B--2---:R-:W1:Y:S02]  /*00f0*/  SHFL.BFLY PT, R0, R3, 0x1, 0x1f ;  /* 0x0c201f0003007f89 */ /* 0x004e6400000e0000 */
[----:B-1----:R-:W-:-:S05]  /*0100*/  IMAD.IADD R5, R3, 0x1, R0 ;  /* 0x0000000103057824 */ /* 0x002fca00078e0200 */
[----:B------:R-:W1:Y:S02]  /*0110*/  SHFL.BFLY PT, R0, R5, 0x2, 0x1f ;  /* 0x0c401f0005007f89 */ /* 0x000e6400000e0000 */
[----:B-1----:R-:W-:Y:S02]  /*0120*/  IMAD.IADD R9, R5, 0x1, R0 ;  /* 0x0000000105097824 */ /* 0x002fe400078e0200 */
[----:B------:R-:W-:-:S03]  /*0130*/  HFMA2 R5, -RZ, RZ, 0, 0 ;  /* 0x00000000ff057431 */ /* 0x000fc600000001ff */
[----:B------:R-:W1:Y:S04]  /*0140*/  SHFL.BFLY PT, R0, R9, 0x4, 0x1f ;  /* 0x0c801f0009007f89 */ /* 0x000e6800000e0000 */
[----:B0-----:R-:W-:Y:S01]  /*0150*/  STG.E.64 desc[UR4][R6.64], R4 ;  /* 0x0000000406007986 */ /* 0x001fe2000c101b04 */
[----:B-1----:R-:W-:-:S05]  /*0160*/  IADD3 R11, PT, PT, R9, R0, RZ ;  /* 0x00000000090b7210 */ /* 0x002fca0007ffe0ff */
[----:B------:R-:W0:Y:S02]  /*0170*/  SHFL.BFLY PT, R0, R11, 0x8, 0x1f ;  /* 0x0d001f000b007f89 */ /* 0x000e2400000e0000 */
[----:B0-----:R-:W-:-:S05]  /*0180*/  IMAD.IADD R13, R11, 0x1, R0 ;  /* 0x000000010b0d7824 */ /* 0x001fca00078e0200 */
[----:B------:R0:W1:Y:S01]  /*0190*/  SHFL.BFLY PT, R0, R13, 0x10, 0x1f ;  /* 0x0e001f000d007f89 */ /* 0x00006200000e0000 */
[----:B------:R-:W-:Y:S05]  /*01a0*/  @P0 EXIT ;  /* 0x000000000000094d */ /* 0x000fea0003800000 */
[----:B------:R-:W2:Y:S01]  /*01b0*/  LDC.64 R2, c[0x0][0x388] ;  /* 0x0000e200ff027b82 */ /* 0x000ea20000000a00 */
[----:B01----:R-:W-:Y:S01]  /*01c0*/  IADD3 R13, PT, PT, R13, R0, RZ ;  /* 0x000000000d0d7210 */ /* 0x003fe20007ffe0ff */
[----:B--2---:R-:W-:-:S05]  /*01d0*/  IMAD.WIDE.U32 R2, R15, 0x4, R2 ;  /* 0x000000040f027825 */ /* 0x004fca00078e0002 */
[----:B------:R-:W-:Y:S01]  /*01e0*/  STG.E desc[UR4][R2.64], R13 ;  /* 0x0000000d02007986 */ /* 0x000fe2000c101904 */
[----:B------:R-:W-:Y:S05]  /*01f0*/  EXIT ;  /* 0x000000000000794d */ /* 0x000fea0003800000 */
.L_x_0:
[----:B------:R-:W-:-:S00]  /*0200*/  BRA `(.L_x_0) ;  /* 0xfffffffc00fc7947 */ /* 0x000fc0000383ffff */
[----:B------:R-:W-:-:S00]  /*0210*/  NOP ;  /* 0x0000000000007918 */ /* 0x000fc00000000000 */
        /* <DEDUP_REMOVED lines=14> */
.L_x_3:


//--------------------- .text._Z8exchangePii      --------------------------
	.section	.text._Z8exchangePii,"ax",@progbits
	.align	128
        .global         _Z8exchangePii
        .type           _Z8exchangePii,@function
        .size           _Z8exchangePii,(.L_x_4 - _Z8exchangePii)
        .other          _Z8exchangePii,@"STO_CUDA_ENTRY STV_DEFAULT"
_Z8exchangePii:
.text._Z8exchangePii:
[----:B------:R-:W-:Y:S01]  /*0000*/  LDC R1, c[0x0][0x37c] ;  /* 0x0000df00ff017b82 */ /* 0x000fe20000000800 */
[----:B------:R-:W0:Y:S07]  /*0010*/  S2R R5, SR_TID.X ;  /* 0x0000000000057919 */ /* 0x000e2e0000002100 */
[----:B------:R-:W0:Y:S01]  /*0020*/  LDC.64 R2, c[0x0][0x380] ;  /* 0x0000e000ff027b82 */ /* 0x000e220000000a00 */
[----:B------:R-:W1:Y:S01]  /*0030*/  LDCU.64 UR4, c[0x0][0x358] ;  /* 0x00006b00ff0477ac */ /* 0x000e620008000a00 */
[----:B0-----:R-:W-:-:S06]  /*0040*/  IMAD.WIDE.U32 R2, R5, 0x4, R2 ;  /* 0x0000000405027825 */ /* 0x001fcc00078e0002 */
[----:B------:R-:W0:Y:S01]  /*0050*/  LDC R5, c[0x0][0x388] ;  /* 0x0000e200ff057b82 */ /* 0x000e220000000800 */
[----:B-1----:R-:W0:Y:S04]  /*0060*/  LDG.E R0, desc[UR4][R2.64] ;  /* 0x0000000402007981 */ /* 0x002e28000c1e1900 */
[----:B0-----:R-:W0:Y:S04]  /*0070*/  SHFL.UP PT, R5, R0, R5, RZ ;  /* 0x0400000500057389 */ /* 0x001e2800000e00ff */
[----:B0-----:R-:W-:Y:S01]  /*0080*/  STG.E desc[UR4][R2.64], R5 ;  /* 0x0000000502007986 */ /* 0x001fe2000c101904 */
[----:B------:R-:W-:Y:S05]  /*0090*/  EXIT ;  /* 0x000000000000794d */ /* 0x000fea0003800000 */
.L_x_1:
        /* <DEDUP_REMOVED lines=14> */
.L_x_4:


//--------------------- .text._Z5bcastiPi         --------------------------
	.section	.text._Z5bcastiPi,"ax",@progbits
	.align	128
        .global         _Z5bcastiPi
        .type           _Z5bcastiPi,@function
        .size           _Z5bcastiPi,(.L_x_5 - _Z5bcastiPi)
        .other          _Z5bcastiPi,@"STO_CUDA_ENTRY STV_DEFAULT"
_Z5bcastiPi:
.text._Z5bcastiPi:
[----:B------:R-:W-:Y:S01]  /*0000*/  LDC R1, c[0x0][0x37c] ;  /* 0x0000df00ff017b82 */ /* 0x000fe20000000800 */
[----:B------:R-:W0:Y:S07]  /*0010*/  S2R R5, SR_TID.X ;  /* 0x0000000000057919 */ /* 0x000e2e0000002100 */
[----:B------:R-:W0:Y:S01]  /*0020*/  LDC.64 R2, c[0x0][0x388] ;  /* 0x0000e200ff027b82 */ /* 0x000e220000000a00 */
[----:B------:R-:W1:Y:S07]  /*0030*/  LDCU.64 UR4, c[0x0][0x358] ;  /* 0x00006b00ff0477ac */ /* 0x000e6e0008000a00 */
[----:B------:R-:W1:Y:S01]  /*0040*/  LDC R7, c[0x0][0x380] ;  /* 0x0000e000ff077b82 */ /* 0x000e620000000800 */
[----:B0-----:R-:W-:-:S05]  /*0050*/  IMAD.WIDE.U32 R2, R5, 0x4, R2 ;  /* 0x0000000405027825 */ /* 0x001fca00078e0002 */
[----:B-1----:R-:W-:Y:S01]  /*0060*/  STG.E desc[UR4][R2.64], R7 ;  /* 0x0000000702007986 */ /* 0x002fe2000c101904 */
[----:B------:R-:W-:Y:S05]  /*0070*/  EXIT ;  /* 0x000000000000794d */ /* 0x000fea0003800000 */
.L_x_2:
        /* <DEDUP_REMOVED lines=16> */
.L_x_5:


//--------------------- .nv.shared.reserved.0     --------------------------
	.section	.nv.shared.reserved.0,"aw",@nobits
	.weak		__nv_reservedSMEM_offset_0_alias
	.size		__nv_reservedSMEM_offset_0_alias, 0, 64
	.other		__nv_reservedSMEM_offset_0_alias,@"STO_CUDA_RESERVED_SHARED STV_DEFAULT"
__nv_reservedSMEM_offset_0_alias:
	.zero		0
	.zero		64


//--------------------- .nv.constant0._Z9butterflyPiS_iPx --------------------------
	.section	.nv.constant0._Z9butterflyPiS_iPx,"a",@progbits
	.sectionflags	@""
	.align	4
.nv.constant0._Z9butterflyPiS_iPx:
	.zero		928


//--------------------- .nv.constant0._Z8exchangePii --------------------------
	.section	.nv.constant0._Z8exchangePii,"a",@progbits
	.sectionflags	@""
	.align	4
.nv.constant0._Z8exchangePii:
	.zero		908


//--------------------- .nv.constant0._Z5bcastiPi --------------------------
	.section	.nv.constant0._Z5bcastiPi,"a",@progbits
	.sectionflags	@""
	.align	4
.nv.constant0._Z5bcastiPi:
	.zero		912


//--------------------- SYMBOLS --------------------------

	.type		.nv.reservedSmem.offset0,@object
	.size		.nv.reservedSmem.offset0,0x4
